	.headerflags	@"EF_CUDA_TEXMODE_UNIFIED EF_CUDA_64BIT_ADDRESS EF_CUDA_ACCELERATORS EF_CUDA_SM90 EF_CUDA_VIRTUAL_SM(EF_CUDA_SM90)"
	.elftype	@"ET_EXEC"


//--------------------- .nv.info                  --------------------------
	.section	.nv.info,"",@"SHT_CUDA_INFO"
	.align	4


	//----- nvinfo : EIATTR_REGCOUNT
	.align		4
        /*0000*/ 	.byte	0x04, 0x2f
        /*0002*/ 	.short	(.L_3 - .L_2)
	.align		4
.L_2:
        /*0004*/ 	.word	index@(triton_poi_fused__native_batch_norm_legit_no_training_relu_60)
        /*0008*/ 	.word	0x00000010


	//----- nvinfo : EIATTR_MIN_STACK_SIZE
	.align		4
.L_3:
        /*000c*/ 	.byte	0x04, 0x12
        /*000e*/ 	.short	(.L_5 - .L_4)
	.align		4
.L_4:
        /*0010*/ 	.word	index@(triton_poi_fused__native_batch_norm_legit_no_training_relu_60)
        /*0014*/ 	.word	0x00000000


	//----- nvinfo : EIATTR_FRAME_SIZE
	.align		4
.L_5:
        /*0018*/ 	.byte	0x04, 0x11
        /*001a*/ 	.short	(.L_7 - .L_6)
	.align		4
.L_6:
        /*001c*/ 	.word	index@(triton_poi_fused__native_batch_norm_legit_no_training_relu_60)
        /*0020*/ 	.word	0x00000000


	//----- nvinfo : EIATTR_MIN_STACK_SIZE
	.align		4
.L_7:
        /*0024*/ 	.byte	0x04, 0x12
        /*0026*/ 	.short	(.L_9 - .L_8)
	.align		4
.L_8:
        /*0028*/ 	.word	index@(triton_poi_fused__native_batch_norm_legit_no_training_relu_60)
        /*002c*/ 	.word	0x00000000
.L_9:


//--------------------- .nv.info.triton_poi_fused__native_batch_norm_legit_no_training_relu_60 --------------------------
	.section	.nv.info.triton_poi_fused__native_batch_norm_legit_no_training_relu_60,"",@"SHT_CUDA_INFO"
	.sectionflags	@""
	.align	4


	//----- nvinfo : EIATTR_CUDA_API_VERSION
	.align		4
        /*0000*/ 	.byte	0x04, 0x37
        /*0002*/ 	.short	(.L_11 - .L_10)
.L_10:
        /*0004*/ 	.word	0x0000007c


	//----- nvinfo : EIATTR_KPARAM_INFO
	.align		4
.L_11:
        /*0008*/ 	.byte	0x04, 0x17
        /*000a*/ 	.short	(.L_13 - .L_12)
.L_12:
        /*000c*/ 	.word	0x00000000
        /*0010*/ 	.short	0x0006
        /*0012*/ 	.short	0x0030
        /*0014*/ 	.byte	0x00, 0xf0, 0x11, 0x00


	//----- nvinfo : EIATTR_KPARAM_INFO
	.align		4
.L_13:
        /*0018*/ 	.byte	0x04, 0x17
        /*001a*/ 	.short	(.L_15 - .L_14)
.L_14:
        /*001c*/ 	.word	0x00000000
        /*0020*/ 	.short	0x0005
        /*0022*/ 	.short	0x0028
        /*0024*/ 	.byte	0x00, 0xf4, 0x21, 0x00


	//----- nvinfo : EIATTR_KPARAM_INFO
	.align		4
.L_15:
        /*0028*/ 	.byte	0x04, 0x17
        /*002a*/ 	.short	(.L_17 - .L_16)
.L_16:
        /*002c*/ 	.word	0x00000000
        /*0030*/ 	.short	0x0004
        /*0032*/ 	.short	0x0020
        /*0034*/ 	.byte	0x00, 0xf4, 0x21, 0x00


	//----- nvinfo : EIATTR_KPARAM_INFO
	.align		4
.L_17:
        /*0038*/ 	.byte	0x04, 0x17
        /*003a*/ 	.short	(.L_19 - .L_18)
.L_18:
        /*003c*/ 	.word	0x00000000
        /*0040*/ 	.short	0x0003
        /*0042*/ 	.short	0x0018
        /*0044*/ 	.byte	0x00, 0xf4, 0x21, 0x00


	//----- nvinfo : EIATTR_KPARAM_INFO
	.align		4
.L_19:
        /*0048*/ 	.byte	0x04, 0x17
        /*004a*/ 	.short	(.L_21 - .L_20)
.L_20:
        /*004c*/ 	.word	0x00000000
        /*0050*/ 	.short	0x0002
        /*0052*/ 	.short	0x0010
        /*0054*/ 	.byte	0x00, 0xf4, 0x21, 0x00


	//----- nvinfo : EIATTR_KPARAM_INFO
	.align		4
.L_21:
        /*0058*/ 	.byte	0x04, 0x17
        /*005a*/ 	.short	(.L_23 - .L_22)
.L_22:
        /*005c*/ 	.word	0x00000000
        /*0060*/ 	.short	0x0001
        /*0062*/ 	.short	0x0008
        /*0064*/ 	.byte	0x00, 0xf4, 0x21, 0x00


	//----- nvinfo : EIATTR_KPARAM_INFO
	.align		4
.L_23:
        /*0068*/ 	.byte	0x04, 0x17
        /*006a*/ 	.short	(.L_25 - .L_24)
.L_24:
        /*006c*/ 	.word	0x00000000
        /*0070*/ 	.short	0x0000
        /*0072*/ 	.short	0x0000
        /*0074*/ 	.byte	0x00, 0xf4, 0x21, 0x00


	//----- nvinfo : EIATTR_SPARSE_MMA_MASK
	.align		4
.L_25:
        /*0078*/ 	.byte	0x03, 0x50
        /*007a*/ 	.short	0x0000


	//----- nvinfo : EIATTR_MAXREG_COUNT
	.align		4
        /*007c*/ 	.byte	0x03, 0x1b
        /*007e*/ 	.short	0x00ff


	//----- nvinfo : EIATTR_EXIT_INSTR_OFFSETS
	.align		4
        /*0080*/ 	.byte	0x04, 0x1c
        /*0082*/ 	.short	(.L_27 - .L_26)


	//   ....[0]....
.L_26:
        /*0084*/ 	.word	0x000002c0


	//----- nvinfo : EIATTR_REQNTID
	.align		4
.L_27:
        /*0088*/ 	.byte	0x04, 0x10
        /*008a*/ 	.short	(.L_29 - .L_28)
.L_28:
        /*008c*/ 	.word	0x00000080
        /*0090*/ 	.word	0x00000001
        /*0094*/ 	.word	0x00000001


	//----- nvinfo : EIATTR_CBANK_PARAM_SIZE
	.align		4
.L_29:
        /*0098*/ 	.byte	0x03, 0x19
        /*009a*/ 	.short	0x0034


	//----- nvinfo : EIATTR_PARAM_CBANK
	.align		4
        /*009c*/ 	.byte	0x04, 0x0a
        /*009e*/ 	.short	(.L_31 - .L_30)
	.align		4
.L_30:
        /*00a0*/ 	.word	index@(.nv.constant0.triton_poi_fused__native_batch_norm_legit_no_training_relu_60)
        /*00a4*/ 	.short	0x0210
        /*00a6*/ 	.short	0x0034


	//----- nvinfo : EIATTR_SW_WAR
	.align		4
.L_31:
        /*00a8*/ 	.byte	0x04, 0x36
        /*00aa*/ 	.short	(.L_33 - .L_32)
.L_32:
        /*00ac*/ 	.word	0x00000008
.L_33:


//--------------------- .nv.callgraph             --------------------------
	.section	.nv.callgraph,"",@"SHT_CUDA_CALLGRAPH"
	.align	4
	.sectionentsize	8
	.align		4
        /*0000*/ 	.word	0x00000000
	.align		4
        /*0004*/ 	.word	0xffffffff
	.align		4
        /*0008*/ 	.word	0x00000000
	.align		4
        /*000c*/ 	.word	0xfffffffe
	.align		4
        /*0010*/ 	.word	0x00000000
	.align		4
        /*0014*/ 	.word	0xfffffffd
	.align		4
        /*0018*/ 	.word	0x00000000
	.align		4
        /*001c*/ 	.word	0xfffffffc


//--------------------- .nv.constant4             --------------------------
	.section	.nv.constant4,"a",@progbits
	.align	8
	.align		8
.nv.constant4:
        /*0000*/ 	.dword	_$_str
	.align		8
        /*0008*/ 	.dword	_$_str_$_2


//--------------------- .text.triton_poi_fused__native_batch_norm_legit_no_training_relu_60 --------------------------
	.section	.text.triton_poi_fused__native_batch_norm_legit_no_training_relu_60,"ax",@progbits
	.align	128
        .global         triton_poi_fused__native_batch_norm_legit_no_training_relu_60
        .type           triton_poi_fused__native_batch_norm_legit_no_training_relu_60,@function
        .size           triton_poi_fused__native_batch_norm_legit_no_training_relu_60,(.L_x_1 - triton_poi_fused__native_batch_norm_legit_no_training_relu_60)
        .other          triton_poi_fused__native_batch_norm_legit_no_training_relu_60,@"STO_CUDA_ENTRY STV_DEFAULT"
triton_poi_fused__native_batch_norm_legit_no_training_relu_60:
.text.triton_poi_fused__native_batch_norm_legit_no_training_relu_60:
[----:B------:R-:W-:Y:S01]  /*0000*/  LDC R1, c[0x0][0x28] ;  /* 0x00000a00ff017b82 */ /* 0x000fe20000000800 */
[----:B------:R-:W1:Y:S07]  /*0010*/  S2R R0, SR_TID.X ;  /* 0x0000000000007919 */ /* 0x000e6e0000002100 */
[----:B------:R-:W2:Y:S01]  /*0020*/  LDC.64 R6, c[0x0][0x220] ;  /* 0x00008800ff067b82 */ /* 0x000ea20000000a00 */
[----:B------:R-:W-:Y:S01]  /*0030*/  ULDC.64 UR4, c[0x0][0x208] ;  /* 0x0000820000047ab9 */ /* 0x000fe20000000a00 */
[----:B------:R-:W3:Y:S06]  /*0040*/  S2R R3, SR_CTAID.X ;  /* 0x0000000000037919 */ /* 0x000eec0000002500 */
[----:B------:R-:W4:Y:S08]  /*0050*/  LDC.64 R4, c[0x0][0x218] ;  /* 0x00008600ff047b82 */ /* 0x000f300000000a00 */
[----:B------:R-:W5:Y:S08]  /*0060*/  LDC.64 R8, c[0x0][0x228] ;  /* 0x00008a00ff087b82 */ /* 0x000f700000000a00 */
[----:B------:R-:W5:Y:S01]  /*0070*/  LDC.64 R10, c[0x0][0x230] ;  /* 0x00008c00ff0a7b82 */ /* 0x000f620000000a00 */
[----:B-1----:R-:W-:-:S04]  /*0080*/  LOP3.LUT R0, R0, 0x7f, RZ, 0xc0, !PT ;  /* 0x0000007f00007812 */ /* 0x002fc800078ec0ff */
[----:B---3--:R-:W-:-:S05]  /*0090*/  LEA R0, R3, R0, 0x7 ;  /* 0x0000000003007211 */ /* 0x008fca00078e38ff */
[----:B------:R-:W-:-:S05]  /*00a0*/  IMAD.HI R2, R0, 0x2aaaaaab, RZ ;  /* 0x2aaaaaab00027827 */ /* 0x000fca00078e02ff */
[----:B------:R-:W-:-:S04]  /*00b0*/  SHF.R.U32.HI R3, RZ, 0x1f, R2 ;  /* 0x0000001fff037819 */ /* 0x000fc80000011602 */
[----:B------:R-:W-:-:S05]  /*00c0*/  LEA.HI R3, R2, R3, RZ, 0x1d ;  /* 0x0000000302037211 */ /* 0x000fca00078fe8ff */
[----:B------:R-:W-:Y:S02]  /*00d0*/  IMAD R13, R3, -0x30, R0 ;  /* 0xffffffd0030d7824 */ /* 0x000fe400078e0200 */
[----:B------:R-:W1:Y:S02]  /*00e0*/  LDC.64 R2, c[0x0][0x210] ;  /* 0x00008400ff027b82 */ /* 0x000e640000000a00 */
[----:B--2---:R-:W-:-:S06]  /*00f0*/  IMAD.WIDE R6, R13, 0x4, R6 ;  /* 0x000000040d067825 */ /* 0x004fcc00078e0206 */
[----:B------:R-:W2:Y:S01]  /*0100*/  LDG.E.EL R6, desc[UR4][R6.64] ;  /* 0x0000000406067981 */ /* 0x000ea2000c2e1900 */
[----:B----4-:R-:W-:-:S04]  /*0110*/  IMAD.WIDE R4, R13, 0x4, R4 ;  /* 0x000000040d047825 */ /* 0x010fc800078e0204 */
[C---:B-----5:R-:W-:Y:S02]  /*0120*/  IMAD.WIDE R8, R13.reuse, 0x4, R8 ;  /* 0x000000040d087825 */ /* 0x060fe400078e0208 */
[----:B------:R3:W4:Y:S02]  /*0130*/  LDG.E.EL R5, desc[UR4][R4.64] ;  /* 0x0000000404057981 */ /* 0x000724000c2e1900 */
[----:B0-----:R-:W-:Y:S02]  /*0140*/  IMAD.WIDE R10, R13, 0x4, R10 ;  /* 0x000000040d0a7825 */ /* 0x001fe400078e020a */
[----:B------:R-:W5:Y:S04]  /*0150*/  LDG.E.EL R8, desc[UR4][R8.64] ;  /* 0x0000000408087981 */ /* 0x000f68000c2e1900 */
[----:B------:R-:W5:Y:S01]  /*0160*/  LDG.E.EL R11, desc[UR4][R10.64] ;  /* 0x000000040a0b7981 */ /* 0x000f62000c2e1900 */
[----:B-1----:R-:W-:-:S05]  /*0170*/  IMAD.WIDE R2, R0, 0x4, R2 ;  /* 0x0000000400027825 */ /* 0x002fca00078e0202 */
[----:B------:R0:W4:Y:S01]  /*0180*/  LDG.E R12, desc[UR4][R2.64] ;  /* 0x00000004020c7981 */ /* 0x000122000c1e1900 */
[----:B---3--:R-:W-:Y:S01]  /*0190*/  HFMA2.MMA R4, -RZ, RZ, 1.625, 0 ;  /* 0x3e800000ff047435 */ /* 0x008fe200000001ff */
[----:B0-----:R-:W0:Y:S02]  /*01a0*/  LDC.64 R2, c[0x0][0x238] ;  /* 0x00008e00ff027b82 */ /* 0x001e240000000a00 */
[----:B0-----:R-:W-:-:S04]  /*01b0*/  IMAD.WIDE R2, R0, 0x4, R2 ;  /* 0x0000000400027825 */ /* 0x001fc800078e0202 */
[----:B--2---:R-:W-:-:S04]  /*01c0*/  FADD R6, R6, 9.9999997473787516356e-06 ;  /* 0x3727c5ac06067421 */ /* 0x004fc80000000000 */
[----:B------:R-:W0:Y:S02]  /*01d0*/  MUFU.SQRT R7, R6 ;  /* 0x0000000600077308 */ /* 0x000e240000002000 */
[C---:B0-----:R-:W-:Y:S02]  /*01e0*/  FSETP.GT.AND P0, PT, R7.reuse, 8.50705917302346158658e+37, PT ;  /* 0x7e8000000700780b */ /* 0x041fe40003f04000 */
[----:B------:R-:W-:-:S11]  /*01f0*/  FSETP.GEU.AND P1, PT, R7, 1.175494350822287508e-38, PT ;  /* 0x008000000700780b */ /* 0x000fd60003f2e000 */
[----:B------:R-:W-:-:S04]  /*0200*/  @P0 FMUL R7, R7, 0.25 ;  /* 0x3e80000007070820 */ /* 0x000fc80000400000 */
[----:B------:R-:W-:-:S06]  /*0210*/  @!P1 FMUL R7, R7, 16777216 ;  /* 0x4b80000007079820 */ /* 0x000fcc0000400000 */
[----:B------:R-:W0:Y:S01]  /*0220*/  MUFU.RCP R7, R7 ;  /* 0x0000000700077308 */ /* 0x000e220000001000 */
[----:B------:R-:W-:Y:S01]  /*0230*/  FSEL R4, R4, 1, P0 ;  /* 0x3f80000004047808 */ /* 0x000fe20000000000 */
[----:B----4-:R-:W-:-:S04]  /*0240*/  FADD R5, R12, -R5 ;  /* 0x800000050c057221 */ /* 0x010fc80000000000 */
[----:B------:R-:W-:-:S04]  /*0250*/  @!P1 FMUL R4, R4, 16777216 ;  /* 0x4b80000004049820 */ /* 0x000fc80000400000 */
[----:B0-----:R-:W-:-:S04]  /*0260*/  FMUL R4, R7, R4 ;  /* 0x0000000407047220 */ /* 0x001fc80000400000 */
[----:B------:R-:W-:-:S04]  /*0270*/  FMUL R4, R5, R4 ;  /* 0x0000000405047220 */ /* 0x000fc80000400000 */
[----:B-----5:R-:W-:-:S05]  /*0280*/  FFMA R4, R8, R4, R11 ;  /* 0x0000000408047223 */ /* 0x020fca000000000b */
[----:B------:R-:W-:-:S04]  /*0290*/  FSETP.GEU.AND P0, PT, R4, RZ, PT ;  /* 0x000000ff0400720b */ /* 0x000fc80003f0e000 */
[----:B------:R-:W-:-:S05]  /*02a0*/  FSEL R5, R4, RZ, P0 ;  /* 0x000000ff04057208 */ /* 0x000fca0000000000 */
[----:B------:R-:W-:Y:S01]  /*02b0*/  STG.E desc[UR4][R2.64], R5 ;  /* 0x0000000502007986 */ /* 0x000fe2000c101904 */
[----:B------:R-:W-:Y:S05]  /*02c0*/  EXIT ;  /* 0x000000000000794d */ /* 0x000fea0003800000 */
.L_x_0:
[----:B------:R-:W-:-:S00]  /*02d0*/  BRA `(.L_x_0) ;  /* 0xfffffffc00fc7947 */ /* 0x000fc0000383ffff */
[----:B------:R-:W-:-:S00]  /*02e0*/  NOP ;  /* 0x0000000000007918 */ /* 0x000fc00000000000 */
        /* <DEDUP_REMOVED lines=9> */
.L_x_1:


//--------------------- .nv.global.init           --------------------------
	.section	.nv.global.init,"aw",@progbits
.nv.global.init:
	.type		_$_str,@object
	.size		_$_str,(_$_str_$_2 - _$_str)
_$_str:
        /*0000*/ 	.byte	0x5f, 0x5f, 0x43, 0x55, 0x44, 0x41, 0x5f, 0x46, 0x54, 0x5a, 0x00
	.type		_$_str_$_2,@object
	.size		_$_str_$_2,(.L_1 - _$_str_$_2)
_$_str_$_2:
        /*000b*/ 	.byte	0x5f, 0x5f, 0x43, 0x55, 0x44, 0x41, 0x5f, 0x50, 0x52, 0x45, 0x43, 0x5f, 0x53, 0x51, 0x52, 0x54
        /*001b*/ 	.byte	0x00
.L_1:


//--------------------- .nv.constant0.triton_poi_fused__native_batch_norm_legit_no_training_relu_60 --------------------------
	.section	.nv.constant0.triton_poi_fused__native_batch_norm_legit_no_training_relu_60,"a",@progbits
	.sectionflags	@""
	.align	4
.nv.constant0.triton_poi_fused__native_batch_norm_legit_no_training_relu_60:
	.zero		580
